//
// Generated by NVIDIA NVVM Compiler
//
// Compiler Build ID: CL-36424714
// Cuda compilation tools, release 13.0, V13.0.88
// Based on NVVM 20.0.0
//

.version 9.0
.target sm_100
.address_size 64

	// .globl	_Z10matrixAdd2PfS_S_ii

.visible .entry _Z10matrixAdd2PfS_S_ii(
	.param .u64 .ptr .align 1 _Z10matrixAdd2PfS_S_ii_param_0,
	.param .u64 .ptr .align 1 _Z10matrixAdd2PfS_S_ii_param_1,
	.param .u64 .ptr .align 1 _Z10matrixAdd2PfS_S_ii_param_2,
	.param .u32 _Z10matrixAdd2PfS_S_ii_param_3,
	.param .u32 _Z10matrixAdd2PfS_S_ii_param_4
)
{
	.reg .pred 	%p<12>;
	.reg .b32 	%r<38>;
	.reg .b32 	%f<88>;
	.reg .b64 	%rd<26>;

	ld.param.u64 	%rd7, [_Z10matrixAdd2PfS_S_ii_param_0];
	ld.param.u64 	%rd8, [_Z10matrixAdd2PfS_S_ii_param_1];
	ld.param.u64 	%rd9, [_Z10matrixAdd2PfS_S_ii_param_2];
	ld.param.u32 	%r24, [_Z10matrixAdd2PfS_S_ii_param_3];
	ld.param.u32 	%r23, [_Z10matrixAdd2PfS_S_ii_param_4];
	cvta.to.global.u64 	%rd1, %rd9;
	cvta.to.global.u64 	%rd2, %rd8;
	cvta.to.global.u64 	%rd3, %rd7;
	mov.u32 	%r25, %tid.x;
	mov.u32 	%r26, %ctaid.x;
	mov.u32 	%r27, %ntid.x;
	mad.lo.s32 	%r1, %r26, %r27, %r25;
	setp.ge.s32 	%p1, %r1, %r24;
	setp.lt.s32 	%p2, %r23, 1;
	or.pred  	%p3, %p1, %p2;
	@%p3 bra 	$L__BB0_13;
	mul.lo.s32 	%r2, %r23, %r1;
	and.b32  	%r3, %r23, 15;
	setp.lt.u32 	%p4, %r23, 16;
	mov.b32 	%r34, 0;
	@%p4 bra 	$L__BB0_4;
	and.b32  	%r34, %r23, 2147483632;
	neg.s32 	%r32, %r34;
	add.s64 	%rd4, %rd3, 32;
	add.s64 	%rd5, %rd2, 32;
	add.s64 	%rd6, %rd1, 32;
	mov.u32 	%r31, %r2;
$L__BB0_3:
	.pragma "nounroll";
	mul.wide.s32 	%rd10, %r31, 4;
	add.s64 	%rd11, %rd4, %rd10;
	add.s64 	%rd12, %rd5, %rd10;
	add.s64 	%rd13, %rd6, %rd10;
	ld.global.f32 	%f1, [%rd11+-32];
	ld.global.f32 	%f2, [%rd12+-32];
	add.f32 	%f3, %f1, %f2;
	st.global.f32 	[%rd13+-32], %f3;
	ld.global.f32 	%f4, [%rd11+-28];
	ld.global.f32 	%f5, [%rd12+-28];
	add.f32 	%f6, %f4, %f5;
	st.global.f32 	[%rd13+-28], %f6;
	ld.global.f32 	%f7, [%rd11+-24];
	ld.global.f32 	%f8, [%rd12+-24];
	add.f32 	%f9, %f7, %f8;
	st.global.f32 	[%rd13+-24], %f9;
	ld.global.f32 	%f10, [%rd11+-20];
	ld.global.f32 	%f11, [%rd12+-20];
	add.f32 	%f12, %f10, %f11;
	st.global.f32 	[%rd13+-20], %f12;
	ld.global.f32 	%f13, [%rd11+-16];
	ld.global.f32 	%f14, [%rd12+-16];
	add.f32 	%f15, %f13, %f14;
	st.global.f32 	[%rd13+-16], %f15;
	ld.global.f32 	%f16, [%rd11+-12];
	ld.global.f32 	%f17, [%rd12+-12];
	add.f32 	%f18, %f16, %f17;
	st.global.f32 	[%rd13+-12], %f18;
	ld.global.f32 	%f19, [%rd11+-8];
	ld.global.f32 	%f20, [%rd12+-8];
	add.f32 	%f21, %f19, %f20;
	st.global.f32 	[%rd13+-8], %f21;
	ld.global.f32 	%f22, [%rd11+-4];
	ld.global.f32 	%f23, [%rd12+-4];
	add.f32 	%f24, %f22, %f23;
	st.global.f32 	[%rd13+-4], %f24;
	ld.global.f32 	%f25, [%rd11];
	ld.global.f32 	%f26, [%rd12];
	add.f32 	%f27, %f25, %f26;
	st.global.f32 	[%rd13], %f27;
	ld.global.f32 	%f28, [%rd11+4];
	ld.global.f32 	%f29, [%rd12+4];
	add.f32 	%f30, %f28, %f29;
	st.global.f32 	[%rd13+4], %f30;
	ld.global.f32 	%f31, [%rd11+8];
	ld.global.f32 	%f32, [%rd12+8];
	add.f32 	%f33, %f31, %f32;
	st.global.f32 	[%rd13+8], %f33;
	ld.global.f32 	%f34, [%rd11+12];
	ld.global.f32 	%f35, [%rd12+12];
	add.f32 	%f36, %f34, %f35;
	st.global.f32 	[%rd13+12], %f36;
	ld.global.f32 	%f37, [%rd11+16];
	ld.global.f32 	%f38, [%rd12+16];
	add.f32 	%f39, %f37, %f38;
	st.global.f32 	[%rd13+16], %f39;
	ld.global.f32 	%f40, [%rd11+20];
	ld.global.f32 	%f41, [%rd12+20];
	add.f32 	%f42, %f40, %f41;
	st.global.f32 	[%rd13+20], %f42;
	ld.global.f32 	%f43, [%rd11+24];
	ld.global.f32 	%f44, [%rd12+24];
	add.f32 	%f45, %f43, %f44;
	st.global.f32 	[%rd13+24], %f45;
	ld.global.f32 	%f46, [%rd11+28];
	ld.global.f32 	%f47, [%rd12+28];
	add.f32 	%f48, %f46, %f47;
	st.global.f32 	[%rd13+28], %f48;
	add.s32 	%r32, %r32, 16;
	add.s32 	%r31, %r31, 16;
	setp.ne.s32 	%p5, %r32, 0;
	@%p5 bra 	$L__BB0_3;
$L__BB0_4:
	setp.eq.s32 	%p6, %r3, 0;
	@%p6 bra 	$L__BB0_13;
	and.b32  	%r11, %r23, 7;
	setp.lt.u32 	%p7, %r3, 8;
	@%p7 bra 	$L__BB0_7;
	add.s32 	%r29, %r34, %r2;
	mul.wide.s32 	%rd14, %r29, 4;
	add.s64 	%rd15, %rd3, %rd14;
	ld.global.f32 	%f49, [%rd15];
	add.s64 	%rd16, %rd2, %rd14;
	ld.global.f32 	%f50, [%rd16];
	add.f32 	%f51, %f49, %f50;
	add.s64 	%rd17, %rd1, %rd14;
	st.global.f32 	[%rd17], %f51;
	ld.global.f32 	%f52, [%rd15+4];
	ld.global.f32 	%f53, [%rd16+4];
	add.f32 	%f54, %f52, %f53;
	st.global.f32 	[%rd17+4], %f54;
	ld.global.f32 	%f55, [%rd15+8];
	ld.global.f32 	%f56, [%rd16+8];
	add.f32 	%f57, %f55, %f56;
	st.global.f32 	[%rd17+8], %f57;
	ld.global.f32 	%f58, [%rd15+12];
	ld.global.f32 	%f59, [%rd16+12];
	add.f32 	%f60, %f58, %f59;
	st.global.f32 	[%rd17+12], %f60;
	ld.global.f32 	%f61, [%rd15+16];
	ld.global.f32 	%f62, [%rd16+16];
	add.f32 	%f63, %f61, %f62;
	st.global.f32 	[%rd17+16], %f63;
	ld.global.f32 	%f64, [%rd15+20];
	ld.global.f32 	%f65, [%rd16+20];
	add.f32 	%f66, %f64, %f65;
	st.global.f32 	[%rd17+20], %f66;
	ld.global.f32 	%f67, [%rd15+24];
	ld.global.f32 	%f68, [%rd16+24];
	add.f32 	%f69, %f67, %f68;
	st.global.f32 	[%rd17+24], %f69;
	ld.global.f32 	%f70, [%rd15+28];
	ld.global.f32 	%f71, [%rd16+28];
	add.f32 	%f72, %f70, %f71;
	st.global.f32 	[%rd17+28], %f72;
	add.s32 	%r34, %r34, 8;
$L__BB0_7:
	setp.eq.s32 	%p8, %r11, 0;
	@%p8 bra 	$L__BB0_13;
	and.b32  	%r14, %r23, 3;
	setp.lt.u32 	%p9, %r11, 4;
	@%p9 bra 	$L__BB0_10;
	add.s32 	%r30, %r34, %r2;
	mul.wide.s32 	%rd18, %r30, 4;
	add.s64 	%rd19, %rd3, %rd18;
	ld.global.f32 	%f73, [%rd19];
	add.s64 	%rd20, %rd2, %rd18;
	ld.global.f32 	%f74, [%rd20];
	add.f32 	%f75, %f73, %f74;
	add.s64 	%rd21, %rd1, %rd18;
	st.global.f32 	[%rd21], %f75;
	ld.global.f32 	%f76, [%rd19+4];
	ld.global.f32 	%f77, [%rd20+4];
	add.f32 	%f78, %f76, %f77;
	st.global.f32 	[%rd21+4], %f78;
	ld.global.f32 	%f79, [%rd19+8];
	ld.global.f32 	%f80, [%rd20+8];
	add.f32 	%f81, %f79, %f80;
	st.global.f32 	[%rd21+8], %f81;
	ld.global.f32 	%f82, [%rd19+12];
	ld.global.f32 	%f83, [%rd20+12];
	add.f32 	%f84, %f82, %f83;
	st.global.f32 	[%rd21+12], %f84;
	add.s32 	%r34, %r34, 4;
$L__BB0_10:
	setp.eq.s32 	%p10, %r14, 0;
	@%p10 bra 	$L__BB0_13;
	add.s32 	%r37, %r34, %r2;
	neg.s32 	%r36, %r14;
$L__BB0_12:
	.pragma "nounroll";
	mul.wide.s32 	%rd22, %r37, 4;
	add.s64 	%rd23, %rd1, %rd22;
	add.s64 	%rd24, %rd2, %rd22;
	add.s64 	%rd25, %rd3, %rd22;
	ld.global.f32 	%f85, [%rd25];
	ld.global.f32 	%f86, [%rd24];
	add.f32 	%f87, %f85, %f86;
	st.global.f32 	[%rd23], %f87;
	add.s32 	%r37, %r37, 1;
	add.s32 	%r36, %r36, 1;
	setp.ne.s32 	%p11, %r36, 0;
	@%p11 bra 	$L__BB0_12;
$L__BB0_13:
	ret;

}


// ===== COMPILED SASS (sm_100) =====

	.target	sm_100

	.elftype	@"ET_EXEC"


//--------------------- .note.nv.tkinfo           --------------------------
	.section	.note.nv.tkinfo,"",@"SHT_NOTE"
	.sectionflags	@"SHF_NOTE_NV_TKINFO"
	.tkinfo
        /*0018*/ 	.word	0x00000002
        /*0030*/ 	.string	""
        /*0030*/ 	.string	"ptxas"
        /*0030*/ 	.string	"Cuda compilation tools, release 13.0, V13.0.88"
        /*0030*/ 	.string	"Build cuda_13.0.r13.0/compiler.36424714_0"
        /*0030*/ 	.string	"-arch sm_100 -m 64 "



//--------------------- .note.nv.cuinfo           --------------------------
	.section	.note.nv.cuinfo,"",@"SHT_NOTE"
	.sectionflags	@"SHF_NOTE_NV_CUINFO"
        /*0018*/ 	.short	0x0002
        /*001a*/ 	.short	0x0064
        /*001c*/ 	.short	0x0082
	.zero		2


//--------------------- .nv.info                  --------------------------
	.section	.nv.info,"",@"SHT_CUDA_INFO"
	.align	4


	//----- nvinfo : EIATTR_REGCOUNT
	.align		4
        /*0000*/ 	.byte	0x04, 0x2f
        /*0002*/ 	.short	(.L_1 - .L_0)
	.align		4
.L_0:
        /*0004*/ 	.word	index@(_Z10matrixAdd2PfS_S_ii)
        /*0008*/ 	.word	0x00000016


	//----- nvinfo : EIATTR_FRAME_SIZE
	.align		4
.L_1:
        /*000c*/ 	.byte	0x04, 0x11
        /*000e*/ 	.short	(.L_3 - .L_2)
	.align		4
.L_2:
        /*0010*/ 	.word	index@(_Z10matrixAdd2PfS_S_ii)
        /*0014*/ 	.word	0x00000000


	//----- nvinfo : EIATTR_MIN_STACK_SIZE
	.align		4
.L_3:
        /*0018*/ 	.byte	0x04, 0x12
        /*001a*/ 	.short	(.L_5 - .L_4)
	.align		4
.L_4:
        /*001c*/ 	.word	index@(_Z10matrixAdd2PfS_S_ii)
        /*0020*/ 	.word	0x00000000
.L_5:


//--------------------- .nv.compat                --------------------------
	.section	.nv.compat,"",@"SHT_CUDA_COMPAT_INFO"
	.align	4
        /*0000*/ 	.byte	0x02, 0x09, 0x00, 0x00, 0x02, 0x02, 0x01, 0x00, 0x02, 0x05, 0x05, 0x00, 0x03, 0x07, 0x01, 0x01
        /*0010*/ 	.byte	0x02, 0x03, 0x00, 0x00, 0x02, 0x06, 0x01, 0x00, 0x04, 0x0b, 0x08, 0x00, 0x09, 0x00, 0x00, 0x00
        /*0020*/ 	.byte	0x00, 0x00, 0x00, 0x00


//--------------------- .nv.info._Z10matrixAdd2PfS_S_ii --------------------------
	.section	.nv.info._Z10matrixAdd2PfS_S_ii,"",@"SHT_CUDA_INFO"
	.sectionflags	@""
	.align	4


	//----- nvinfo : EIATTR_CUDA_API_VERSION
	.align		4
        /*0000*/ 	.byte	0x04, 0x37
        /*0002*/ 	.short	(.L_7 - .L_6)
.L_6:
        /*0004*/ 	.word	0x00000082


	//----- nvinfo : EIATTR_KPARAM_INFO
	.align		4
.L_7:
        /*0008*/ 	.byte	0x04, 0x17
        /*000a*/ 	.short	(.L_9 - .L_8)
.L_8:
        /*000c*/ 	.word	0x00000000
        /*0010*/ 	.short	0x0004
        /*0012*/ 	.short	0x001c
        /*0014*/ 	.byte	0x00, 0xf0, 0x11, 0x00


	//----- nvinfo : EIATTR_KPARAM_INFO
	.align		4
.L_9:
        /*0018*/ 	.byte	0x04, 0x17
        /*001a*/ 	.short	(.L_11 - .L_10)
.L_10:
        /*001c*/ 	.word	0x00000000
        /*0020*/ 	.short	0x0003
        /*0022*/ 	.short	0x0018
        /*0024*/ 	.byte	0x00, 0xf0, 0x11, 0x00


	//----- nvinfo : EIATTR_KPARAM_INFO
	.align		4
.L_11:
        /*0028*/ 	.byte	0x04, 0x17
        /*002a*/ 	.short	(.L_13 - .L_12)
.L_12:
        /*002c*/ 	.word	0x00000000
        /*0030*/ 	.short	0x0002
        /*0032*/ 	.short	0x0010
        /*0034*/ 	.byte	0x00, 0xf5, 0x21, 0x00


	//----- nvinfo : EIATTR_KPARAM_INFO
	.align		4
.L_13:
        /*0038*/ 	.byte	0x04, 0x17
        /*003a*/ 	.short	(.L_15 - .L_14)
.L_14:
        /*003c*/ 	.word	0x00000000
        /*0040*/ 	.short	0x0001
        /*0042*/ 	.short	0x0008
        /*0044*/ 	.byte	0x00, 0xf5, 0x21, 0x00


	//----- nvinfo : EIATTR_KPARAM_INFO
	.align		4
.L_15:
        /*0048*/ 	.byte	0x04, 0x17
        /*004a*/ 	.short	(.L_17 - .L_16)
.L_16:
        /*004c*/ 	.word	0x00000000
        /*0050*/ 	.short	0x0000
        /*0052*/ 	.short	0x0000
        /*0054*/ 	.byte	0x00, 0xf5, 0x21, 0x00


	//----- nvinfo : EIATTR_SPARSE_MMA_MASK
	.align		4
.L_17:
        /*0058*/ 	.byte	0x03, 0x50
        /*005a*/ 	.short	0x0000


	//----- nvinfo : EIATTR_MAXREG_COUNT
	.align		4
        /*005c*/ 	.byte	0x03, 0x1b
        /*005e*/ 	.short	0x00ff


	//----- nvinfo : EIATTR_MERCURY_ISA_VERSION
	.align		4
        /*0060*/ 	.byte	0x03, 0x5f
        /*0062*/ 	.short	0x0101


	//----- nvinfo : EIATTR_VRC_CTA_INIT_COUNT
	.align		4
        /*0064*/ 	.byte	0x02, 0x4a
	.zero		1
	.zero		1


	//----- nvinfo : EIATTR_EXIT_INSTR_OFFSETS
	.align		4
        /*0068*/ 	.byte	0x04, 0x1c
        /*006a*/ 	.short	(.L_19 - .L_18)


	//   ....[0]....
.L_18:
        /*006c*/ 	.word	0x00000080


	//   ....[1]....
        /*0070*/ 	.word	0x00000680


	//   ....[2]....
        /*0074*/ 	.word	0x00000950


	//   ....[3]....
        /*0078*/ 	.word	0x00000b20


	//   ....[4]....
        /*007c*/ 	.word	0x00000c30


	//----- nvinfo : EIATTR_CBANK_PARAM_SIZE
	.align		4
.L_19:
        /*0080*/ 	.byte	0x03, 0x19
        /*0082*/ 	.short	0x0020


	//----- nvinfo : EIATTR_PARAM_CBANK
	.align		4
        /*0084*/ 	.byte	0x04, 0x0a
        /*0086*/ 	.short	(.L_21 - .L_20)
	.align		4
.L_20:
        /*0088*/ 	.word	index@(.nv.constant0._Z10matrixAdd2PfS_S_ii)
        /*008c*/ 	.short	0x0380
        /*008e*/ 	.short	0x0020


	//----- nvinfo : EIATTR_SW_WAR
	.align		4
.L_21:
        /*0090*/ 	.byte	0x04, 0x36
        /*0092*/ 	.short	(.L_23 - .L_22)
.L_22:
        /*0094*/ 	.word	0x00000008
.L_23:


//--------------------- .nv.callgraph             --------------------------
	.section	.nv.callgraph,"",@"SHT_CUDA_CALLGRAPH"
	.align	4
	.sectionentsize	8
	.align		4
        /*0000*/ 	.word	0x00000000
	.align		4
        /*0004*/ 	.word	0xffffffff
	.align		4
        /*0008*/ 	.word	0x00000000
	.align		4
        /*000c*/ 	.word	0xfffffffe
	.align		4
        /*0010*/ 	.word	0x00000000
	.align		4
        /*0014*/ 	.word	0xfffffffd
	.align		4
        /*0018*/ 	.word	0x00000000
	.align		4
        /*001c*/ 	.word	0xfffffffc


//--------------------- .text._Z10matrixAdd2PfS_S_ii --------------------------
	.section	.text._Z10matrixAdd2PfS_S_ii,"ax",@progbits
	.align	128
        .global         _Z10matrixAdd2PfS_S_ii
        .type           _Z10matrixAdd2PfS_S_ii,@function
        .size           _Z10matrixAdd2PfS_S_ii,(.L_x_6 - _Z10matrixAdd2PfS_S_ii)
        .other          _Z10matrixAdd2PfS_S_ii,@"STO_CUDA_ENTRY STV_DEFAULT"
_Z10matrixAdd2PfS_S_ii:
.text._Z10matrixAdd2PfS_S_ii:
[----:B------:R-:W-:Y:S01]  /*0000*/  LDC R1, c[0x0][0x37c] ;  /* 0x0000df00ff017b82 */ /* 0x000fe20000000800 */
[----:B------:R-:W0:Y:S07]  /*0010*/  S2R R0, SR_TID.X ;  /* 0x0000000000007919 */ /* 0x000e2e0000002100 */
[----:B------:R-:W0:Y:S08]  /*0020*/  S2UR UR4, SR_CTAID.X ;  /* 0x00000000000479c3 */ /* 0x000e300000002500 */
[----:B------:R-:W0:Y:S08]  /*0030*/  LDC R3, c[0x0][0x360] ;  /* 0x0000d800ff037b82 */ /* 0x000e300000000800 */
[----:B------:R-:W1:Y:S01]  /*0040*/  LDC.64 R4, c[0x0][0x398] ;  /* 0x0000e600ff047b82 */ /* 0x000e620000000a00 */
[----:B0-----:R-:W-:Y:S01]  /*0050*/  IMAD R0, R3, UR4, R0 ;  /* 0x0000000403007c24 */ /* 0x001fe2000f8e0200 */
[----:B-1----:R-:W-:-:S04]  /*0060*/  ISETP.GE.AND P0, PT, R5, 0x1, PT ;  /* 0x000000010500780c */ /* 0x002fc80003f06270 */
[----:B------:R-:W-:-:S13]  /*0070*/  ISETP.GE.OR P0, PT, R0, R4, !P0 ;  /* 0x000000040000720c */ /* 0x000fda0004706670 */
[----:B------:R-:W-:Y:S05]  /*0080*/  @P0 EXIT ;  /* 0x000000000000094d */ /* 0x000fea0003800000 */
[C---:B------:R-:W-:Y:S01]  /*0090*/  ISETP.GE.U32.AND P1, PT, R5.reuse, 0x10, PT ;  /* 0x000000100500780c */ /* 0x040fe20003f26070 */
[----:B------:R-:W0:Y:S01]  /*00a0*/  LDCU.64 UR12, c[0x0][0x358] ;  /* 0x00006b00ff0c77ac */ /* 0x000e220008000a00 */
[----:B------:R-:W-:Y:S01]  /*00b0*/  LOP3.LUT R14, R5, 0xf, RZ, 0xc0, !PT ;  /* 0x0000000f050e7812 */ /* 0x000fe200078ec0ff */
[----:B------:R-:W-:Y:S02]  /*00c0*/  HFMA2 R3, -RZ, RZ, 0, 0 ;  /* 0x00000000ff037431 */ /* 0x000fe400000001ff */
[----:B------:R-:W-:Y:S01]  /*00d0*/  IMAD R0, R0, R5, RZ ;  /* 0x0000000500007224 */ /* 0x000fe200078e02ff */
[----:B------:R-:W-:-:S07]  /*00e0*/  ISETP.NE.AND P0, PT, R14, RZ, PT ;  /* 0x000000ff0e00720c */ /* 0x000fce0003f05270 */
[----:B------:R-:W-:Y:S06]  /*00f0*/  @!P1 BRA `(.L_x_0) ;  /* 0x0000000400609947 */ /* 0x000fec0003800000 */
[----:B------:R-:W1:Y:S01]  /*0100*/  LDCU.128 UR4, c[0x0][0x380] ;  /* 0x00007000ff0477ac */ /* 0x000e620008000c00 */
[----:B------:R-:W-:Y:S02]  /*0110*/  LOP3.LUT R3, R5, 0x7ffffff0, RZ, 0xc0, !PT ;  /* 0x7ffffff005037812 */ /* 0x000fe400078ec0ff */
[----:B------:R-:W-:Y:S01]  /*0120*/  MOV R2, R0 ;  /* 0x0000000000027202 */ /* 0x000fe20000000f00 */
[----:B------:R-:W2:Y:S01]  /*0130*/  LDCU.64 UR10, c[0x0][0x390] ;  /* 0x00007200ff0a77ac */ /* 0x000ea20008000a00 */
[----:B------:R-:W-:Y:S01]  /*0140*/  IADD3 R4, PT, PT, -R3, RZ, RZ ;  /* 0x000000ff03047210 */ /* 0x000fe20007ffe1ff */
[----:B-1----:R-:W-:Y:S02]  /*0150*/  UIADD3 UR8, UP0, UPT, UR4, 0x20, URZ ;  /* 0x0000002004087890 */ /* 0x002fe4000ff1e0ff */
[----:B------:R-:W-:Y:S02]  /*0160*/  UIADD3 UR6, UP1, UPT, UR6, 0x20, URZ ;  /* 0x0000002006067890 */ /* 0x000fe4000ff3e0ff */
[----:B--2---:R-:W-:-:S02]  /*0170*/  UIADD3 UR4, UP2, UPT, UR10, 0x20, URZ ;  /* 0x000000200a047890 */ /* 0x004fc4000ff5e0ff */
[----:B------:R-:W-:Y:S02]  /*0180*/  UIADD3.X UR9, UPT, UPT, URZ, UR5, URZ, UP0, !UPT ;  /* 0x00000005ff097290 */ /* 0x000fe400087fe4ff */
[----:B------:R-:W-:Y:S02]  /*0190*/  UIADD3.X UR7, UPT, UPT, URZ, UR7, URZ, UP1, !UPT ;  /* 0x00000007ff077290 */ /* 0x000fe40008ffe4ff */
[----:B------:R-:W-:-:S12]  /*01a0*/  UIADD3.X UR5, UPT, UPT, URZ, UR11, URZ, UP2, !UPT ;  /* 0x0000000bff057290 */ /* 0x000fd800097fe4ff */
.L_x_1:
[----:B------:R-:W-:Y:S02]  /*01b0*/  MOV R6, UR8 ;  /* 0x0000000800067c02 */ /* 0x000fe40008000f00 */
[----:B------:R-:W-:Y:S02]  /*01c0*/  MOV R7, UR9 ;  /* 0x0000000900077c02 */ /* 0x000fe40008000f00 */
[----:B------:R-:W-:Y:S02]  /*01d0*/  MOV R8, UR6 ;  /* 0x0000000600087c02 */ /* 0x000fe40008000f00 */
[----:B------:R-:W-:Y:S01]  /*01e0*/  MOV R9, UR7 ;  /* 0x0000000700097c02 */ /* 0x000fe20008000f00 */
[----:B------:R-:W-:-:S04]  /*01f0*/  IMAD.WIDE R6, R2, 0x4, R6 ;  /* 0x0000000402067825 */ /* 0x000fc800078e0206 */
[----:B------:R-:W-:Y:S01]  /*0200*/  IMAD.WIDE R8, R2, 0x4, R8 ;  /* 0x0000000402087825 */ /* 0x000fe200078e0208 */
[----:B0-----:R-:W2:Y:S04]  /*0210*/  LDG.E R12, desc[UR12][R6.64+-0x20] ;  /* 0xffffe00c060c7981 */ /* 0x001ea8000c1e1900 */
[----:B----4-:R-:W2:Y:S01]  /*0220*/  LDG.E R13, desc[UR12][R8.64+-0x20] ;  /* 0xffffe00c080d7981 */ /* 0x010ea2000c1e1900 */
[----:B------:R-:W-:Y:S02]  /*0230*/  MOV R10, UR4 ;  /* 0x00000004000a7c02 */ /* 0x000fe40008000f00 */
[----:B------:R-:W-:-:S03]  /*0240*/  MOV R11, UR5 ;  /* 0x00000005000b7c02 */ /* 0x000fc60008000f00 */
[----:B------:R-:W-:-:S04]  /*0250*/  IMAD.WIDE R10, R2, 0x4, R10 ;  /* 0x00000004020a7825 */ /* 0x000fc800078e020a */
[----:B--2---:R-:W-:-:S05]  /*0260*/  FADD R13, R12, R13 ;  /* 0x0000000d0c0d7221 */ /* 0x004fca0000000000 */
[----:B------:R0:W-:Y:S04]  /*0270*/  STG.E desc[UR12][R10.64+-0x20], R13 ;  /* 0xffffe00d0a007986 */ /* 0x0001e8000c10190c */
[----:B------:R-:W2:Y:S04]  /*0280*/  LDG.E R12, desc[UR12][R6.64+-0x1c] ;  /* 0xffffe40c060c7981 */ /* 0x000ea8000c1e1900 */
[----:B------:R-:W2:Y:S02]  /*0290*/  LDG.E R15, desc[UR12][R8.64+-0x1c] ;  /* 0xffffe40c080f7981 */ /* 0x000ea4000c1e1900 */
[----:B--2---:R-:W-:-:S05]  /*02a0*/  FADD R15, R12, R15 ;  /* 0x0000000f0c0f7221 */ /* 0x004fca0000000000 */
[----:B------:R1:W-:Y:S04]  /*02b0*/  STG.E desc[UR12][R10.64+-0x1c], R15 ;  /* 0xffffe40f0a007986 */ /* 0x0003e8000c10190c */
[----:B------:R-:W2:Y:S04]  /*02c0*/  LDG.E R12, desc[UR12][R6.64+-0x18] ;  /* 0xffffe80c060c7981 */ /* 0x000ea8000c1e1900 */
[----:B------:R-:W2:Y:S02]  /*02d0*/  LDG.E R17, desc[UR12][R8.64+-0x18] ;  /* 0xffffe80c08117981 */ /* 0x000ea4000c1e1900 */
[----:B--2---:R-:W-:-:S05]  /*02e0*/  FADD R17, R12, R17 ;  /* 0x000000110c117221 */ /* 0x004fca0000000000 */
[----:B------:R2:W-:Y:S04]  /*02f0*/  STG.E desc[UR12][R10.64+-0x18], R17 ;  /* 0xffffe8110a007986 */ /* 0x0005e8000c10190c */
[----:B------:R-:W3:Y:S04]  /*0300*/  LDG.E R12, desc[UR12][R6.64+-0x14] ;  /* 0xffffec0c060c7981 */ /* 0x000ee8000c1e1900 */
[----:B------:R-:W3:Y:S02]  /*0310*/  LDG.E R19, desc[UR12][R8.64+-0x14] ;  /* 0xffffec0c08137981 */ /* 0x000ee4000c1e1900 */
[----:B---3--:R-:W-:-:S05]  /*0320*/  FADD R19, R12, R19 ;  /* 0x000000130c137221 */ /* 0x008fca0000000000 */
[----:B------:R3:W-:Y:S04]  /*0330*/  STG.E desc[UR12][R10.64+-0x14], R19 ;  /* 0xffffec130a007986 */ /* 0x0007e8000c10190c */
[----:B------:R-:W4:Y:S04]  /*0340*/  LDG.E R12, desc[UR12][R6.64+-0x10] ;  /* 0xfffff00c060c7981 */ /* 0x000f28000c1e1900 */
[----:B0-----:R-:W4:Y:S02]  /*0350*/  LDG.E R13, desc[UR12][R8.64+-0x10] ;  /* 0xfffff00c080d7981 */ /* 0x001f24000c1e1900 */
[----:B----4-:R-:W-:-:S05]  /*0360*/  FADD R13, R12, R13 ;  /* 0x0000000d0c0d7221 */ /* 0x010fca0000000000 */
[----:B------:R0:W-:Y:S04]  /*0370*/  STG.E desc[UR12][R10.64+-0x10], R13 ;  /* 0xfffff00d0a007986 */ /* 0x0001e8000c10190c */
[----:B------:R-:W4:Y:S04]  /*0380*/  LDG.E R12, desc[UR12][R6.64+-0xc] ;  /* 0xfffff40c060c7981 */ /* 0x000f28000c1e1900 */
[----:B-1----:R-:W4:Y:S02]  /*0390*/  LDG.E R15, desc[UR12][R8.64+-0xc] ;  /* 0xfffff40c080f7981 */ /* 0x002f24000c1e1900 */
[----:B----4-:R-:W-:-:S05]  /*03a0*/  FADD R15, R12, R15 ;  /* 0x0000000f0c0f7221 */ /* 0x010fca0000000000 */
[----:B------:R1:W-:Y:S04]  /*03b0*/  STG.E desc[UR12][R10.64+-0xc], R15 ;  /* 0xfffff40f0a007986 */ /* 0x0003e8000c10190c */
[----:B------:R-:W4:Y:S04]  /*03c0*/  LDG.E R12, desc[UR12][R6.64+-0x8] ;  /* 0xfffff80c060c7981 */ /* 0x000f28000c1e1900 */
[----:B--2---:R-:W4:Y:S02]  /*03d0*/  LDG.E R17, desc[UR12][R8.64+-0x8] ;  /* 0xfffff80c08117981 */ /* 0x004f24000c1e1900 */
[----:B----4-:R-:W-:-:S05]  /*03e0*/  FADD R17, R12, R17 ;  /* 0x000000110c117221 */ /* 0x010fca0000000000 */
[----:B------:R2:W-:Y:S04]  /*03f0*/  STG.E desc[UR12][R10.64+-0x8], R17 ;  /* 0xfffff8110a007986 */ /* 0x0005e8000c10190c */
[----:B------:R-:W4:Y:S04]  /*0400*/  LDG.E R12, desc[UR12][R6.64+-0x4] ;  /* 0xfffffc0c060c7981 */ /* 0x000f28000c1e1900 */
[----:B---3--:R-:W4:Y:S02]  /*0410*/  LDG.E R19, desc[UR12][R8.64+-0x4] ;  /* 0xfffffc0c08137981 */ /* 0x008f24000c1e1900 */
[----:B----4-:R-:W-:-:S05]  /*0420*/  FADD R19, R12, R19 ;  /* 0x000000130c137221 */ /* 0x010fca0000000000 */
        /* <DEDUP_REMOVED lines=21> */
[----:B------:R-:W5:Y:S04]  /*0580*/  LDG.E R12, desc[UR12][R6.64+0x14] ;  /* 0x0000140c060c7981 */ /* 0x000f68000c1e1900 */
[----:B-1----:R-:W5:Y:S02]  /*0590*/  LDG.E R15, desc[UR12][R8.64+0x14] ;  /* 0x0000140c080f7981 */ /* 0x002f64000c1e1900 */
[----:B-----5:R-:W-:-:S05]  /*05a0*/  FADD R15, R12, R15 ;  /* 0x0000000f0c0f7221 */ /* 0x020fca0000000000 */
[----:B------:R4:W-:Y:S04]  /*05b0*/  STG.E desc[UR12][R10.64+0x14], R15 ;  /* 0x0000140f0a007986 */ /* 0x0009e8000c10190c */
[----:B------:R-:W5:Y:S04]  /*05c0*/  LDG.E R12, desc[UR12][R6.64+0x18] ;  /* 0x0000180c060c7981 */ /* 0x000f68000c1e1900 */
[----:B--2---:R-:W5:Y:S01]  /*05d0*/  LDG.E R17, desc[UR12][R8.64+0x18] ;  /* 0x0000180c08117981 */ /* 0x004f62000c1e1900 */
[----:B------:R-:W-:Y:S01]  /*05e0*/  IADD3 R4, PT, PT, R4, 0x10, RZ ;  /* 0x0000001004047810 */ /* 0x000fe20007ffe0ff */
[----:B-----5:R-:W-:-:S05]  /*05f0*/  FADD R17, R12, R17 ;  /* 0x000000110c117221 */ /* 0x020fca0000000000 */
[----:B------:R4:W-:Y:S04]  /*0600*/  STG.E desc[UR12][R10.64+0x18], R17 ;  /* 0x000018110a007986 */ /* 0x0009e8000c10190c */
[----:B------:R-:W2:Y:S04]  /*0610*/  LDG.E R12, desc[UR12][R6.64+0x1c] ;  /* 0x00001c0c060c7981 */ /* 0x000ea8000c1e1900 */
[----:B---3--:R-:W2:Y:S01]  /*0620*/  LDG.E R19, desc[UR12][R8.64+0x1c] ;  /* 0x00001c0c08137981 */ /* 0x008ea2000c1e1900 */
[----:B------:R-:W-:Y:S02]  /*0630*/  ISETP.NE.AND P1, PT, R4, RZ, PT ;  /* 0x000000ff0400720c */ /* 0x000fe40003f25270 */
[----:B------:R-:W-:Y:S01]  /*0640*/  IADD3 R2, PT, PT, R2, 0x10, RZ ;  /* 0x0000001002027810 */ /* 0x000fe20007ffe0ff */
[----:B--2---:R-:W-:-:S05]  /*0650*/  FADD R19, R12, R19 ;  /* 0x000000130c137221 */ /* 0x004fca0000000000 */
[----:B------:R4:W-:Y:S05]  /*0660*/  STG.E desc[UR12][R10.64+0x1c], R19 ;  /* 0x00001c130a007986 */ /* 0x0009ea000c10190c */
[----:B------:R-:W-:Y:S05]  /*0670*/  @P1 BRA `(.L_x_1) ;  /* 0xfffffff800cc1947 */ /* 0x000fea000383ffff */
.L_x_0:
[----:B0-----:R-:W-:Y:S05]  /*0680*/  @!P0 EXIT ;  /* 0x000000000000894d */ /* 0x001fea0003800000 */
[----:B------:R-:W-:Y:S02]  /*0690*/  ISETP.GE.U32.AND P0, PT, R14, 0x8, PT ;  /* 0x000000080e00780c */ /* 0x000fe40003f06070 */
[----:B------:R-:W-:-:S04]  /*06a0*/  LOP3.LUT R4, R5, 0x7, RZ, 0xc0, !PT ;  /* 0x0000000705047812 */ /* 0x000fc800078ec0ff */
[----:B------:R-:W-:-:S07]  /*06b0*/  ISETP.NE.AND P1, PT, R4, RZ, PT ;  /* 0x000000ff0400720c */ /* 0x000fce0003f25270 */
[----:B------:R-:W-:Y:S06]  /*06c0*/  @!P0 BRA `(.L_x_2) ;  /* 0x0000000000a08947 */ /* 0x000fec0003800000 */
[----:B------:R-:W0:Y:S01]  /*06d0*/  LDC.64 R6, c[0x0][0x380] ;  /* 0x0000e000ff067b82 */ /* 0x000e220000000a00 */
[----:B----4-:R-:W-:-:S07]  /*06e0*/  IADD3 R13, PT, PT, R0, R3, RZ ;  /* 0x00000003000d7210 */ /* 0x010fce0007ffe0ff */
[----:B------:R-:W1:Y:S08]  /*06f0*/  LDC.64 R8, c[0x0][0x388] ;  /* 0x0000e200ff087b82 */ /* 0x000e700000000a00 */
[----:B------:R-:W2:Y:S01]  /*0700*/  LDC.64 R10, c[0x0][0x390] ;  /* 0x0000e400ff0a7b82 */ /* 0x000ea20000000a00 */
[----:B0-----:R-:W-:-:S05]  /*0710*/  IMAD.WIDE R6, R13, 0x4, R6 ;  /* 0x000000040d067825 */ /* 0x001fca00078e0206 */
[----:B------:R-:W3:Y:S01]  /*0720*/  LDG.E R2, desc[UR12][R6.64] ;  /* 0x0000000c06027981 */ /* 0x000ee2000c1e1900 */
[----:B-1----:R-:W-:-:S05]  /*0730*/  IMAD.WIDE R8, R13, 0x4, R8 ;  /* 0x000000040d087825 */ /* 0x002fca00078e0208 */
[----:B------:R-:W3:Y:S01]  /*0740*/  LDG.E R15, desc[UR12][R8.64] ;  /* 0x0000000c080f7981 */ /* 0x000ee2000c1e1900 */
[----:B--2---:R-:W-:-:S04]  /*0750*/  IMAD.WIDE R10, R13, 0x4, R10 ;  /* 0x000000040d0a7825 */ /* 0x004fc800078e020a */
[----:B---3--:R-:W-:-:S05]  /*0760*/  FADD R15, R2, R15 ;  /* 0x0000000f020f7221 */ /* 0x008fca0000000000 */
        /* <DEDUP_REMOVED lines=25> */
[----:B------:R-:W2:Y:S04]  /*0900*/  LDG.E R2, desc[UR12][R6.64+0x1c] ;  /* 0x00001c0c06027981 */ /* 0x000ea8000c1e1900 */
[----:B---3--:R-:W2:Y:S01]  /*0910*/  LDG.E R19, desc[UR12][R8.64+0x1c] ;  /* 0x00001c0c08137981 */ /* 0x008ea2000c1e1900 */
[----:B------:R-:W-:Y:S01]  /*0920*/  IADD3 R3, PT, PT, R3, 0x8, RZ ;  /* 0x0000000803037810 */ /* 0x000fe20007ffe0ff */
[----:B--2---:R-:W-:-:S05]  /*0930*/  FADD R19, R2, R19 ;  /* 0x0000001302137221 */ /* 0x004fca0000000000 */
[----:B------:R0:W-:Y:S02]  /*0940*/  STG.E desc[UR12][R10.64+0x1c], R19 ;  /* 0x00001c130a007986 */ /* 0x0001e4000c10190c */
.L_x_2:
[----:B------:R-:W-:Y:S05]  /*0950*/  @!P1 EXIT ;  /* 0x000000000000994d */ /* 0x000fea0003800000 */
[----:B------:R-:W-:Y:S02]  /*0960*/  ISETP.GE.U32.AND P0, PT, R4, 0x4, PT ;  /* 0x000000040400780c */ /* 0x000fe40003f06070 */
[----:B------:R-:W-:-:S04]  /*0970*/  LOP3.LUT R2, R5, 0x3, RZ, 0xc0, !PT ;  /* 0x0000000305027812 */ /* 0x000fc800078ec0ff */
[----:B------:R-:W-:-:S07]  /*0980*/  ISETP.NE.AND P1, PT, R2, RZ, PT ;  /* 0x000000ff0200720c */ /* 0x000fce0003f25270 */
[----:B------:R-:W-:Y:S06]  /*0990*/  @!P0 BRA `(.L_x_3) ;  /* 0x0000000000608947 */ /* 0x000fec0003800000 */
[----:B------:R-:W1:Y:S01]  /*09a0*/  LDC.64 R4, c[0x0][0x380] ;  /* 0x0000e000ff047b82 */ /* 0x000e620000000a00 */
[----:B0---4-:R-:W-:-:S07]  /*09b0*/  IADD3 R13, PT, PT, R0, R3, RZ ;  /* 0x00000003000d7210 */ /* 0x011fce0007ffe0ff */
[----:B------:R-:W0:Y:S08]  /*09c0*/  LDC.64 R6, c[0x0][0x388] ;  /* 0x0000e200ff067b82 */ /* 0x000e300000000a00 */
[----:B------:R-:W2:Y:S01]  /*09d0*/  LDC.64 R8, c[0x0][0x390] ;  /* 0x0000e400ff087b82 */ /* 0x000ea20000000a00 */
[----:B-1----:R-:W-:-:S05]  /*09e0*/  IMAD.WIDE R4, R13, 0x4, R4 ;  /* 0x000000040d047825 */ /* 0x002fca00078e0204 */
[----:B------:R-:W3:Y:S01]  /*09f0*/  LDG.E R10, desc[UR12][R4.64] ;  /* 0x0000000c040a7981 */ /* 0x000ee2000c1e1900 */
[----:B0-----:R-:W-:-:S05]  /*0a00*/  IMAD.WIDE R6, R13, 0x4, R6 ;  /* 0x000000040d067825 */ /* 0x001fca00078e0206 */
        /* <DEDUP_REMOVED lines=12> */
[----:B------:R-:W2:Y:S04]  /*0ad0*/  LDG.E R10, desc[UR12][R4.64+0xc] ;  /* 0x00000c0c040a7981 */ /* 0x000ea8000c1e1900 */
[----:B------:R-:W2:Y:S01]  /*0ae0*/  LDG.E R17, desc[UR12][R6.64+0xc] ;  /* 0x00000c0c06117981 */ /* 0x000ea2000c1e1900 */
[----:B------:R-:W-:Y:S01]  /*0af0*/  IADD3 R3, PT, PT, R3, 0x4, RZ ;  /* 0x0000000403037810 */ /* 0x000fe20007ffe0ff */
[----:B--2---:R-:W-:-:S05]  /*0b00*/  FADD R17, R10, R17 ;  /* 0x000000110a117221 */ /* 0x004fca0000000000 */
[----:B------:R1:W-:Y:S02]  /*0b10*/  STG.E desc[UR12][R8.64+0xc], R17 ;  /* 0x00000c1108007986 */ /* 0x0003e4000c10190c */
.L_x_3:
[----:B------:R-:W-:Y:S05]  /*0b20*/  @!P1 EXIT ;  /* 0x000000000000994d */ /* 0x000fea0003800000 */
[----:B-1----:R-:W1:Y:S01]  /*0b30*/  LDC.64 R8, c[0x0][0x390] ;  /* 0x0000e400ff087b82 */ /* 0x002e620000000a00 */
[----:B0---4-:R-:W-:Y:S02]  /*0b40*/  IADD3 R15, PT, PT, R0, R3, RZ ;  /* 0x00000003000f7210 */ /* 0x011fe40007ffe0ff */
[----:B------:R-:W-:-:S05]  /*0b50*/  IADD3 R0, PT, PT, -R2, RZ, RZ ;  /* 0x000000ff02007210 */ /* 0x000fca0007ffe1ff */
[----:B------:R-:W0:Y:S08]  /*0b60*/  LDC.64 R12, c[0x0][0x380] ;  /* 0x0000e000ff0c7b82 */ /* 0x000e300000000a00 */
[----:B------:R-:W2:Y:S02]  /*0b70*/  LDC.64 R10, c[0x0][0x388] ;  /* 0x0000e200ff0a7b82 */ /* 0x000ea40000000a00 */
.L_x_4:
[----:B--2---:R-:W-:-:S04]  /*0b80*/  IMAD.WIDE R4, R15, 0x4, R10 ;  /* 0x000000040f047825 */ /* 0x004fc800078e020a */
[C---:B0-----:R-:W-:Y:S02]  /*0b90*/  IMAD.WIDE R6, R15.reuse, 0x4, R12 ;  /* 0x000000040f067825 */ /* 0x041fe400078e020c */
[----:B------:R-:W2:Y:S04]  /*0ba0*/  LDG.E R5, desc[UR12][R4.64] ;  /* 0x0000000c04057981 */ /* 0x000ea8000c1e1900 */
[----:B------:R-:W2:Y:S01]  /*0bb0*/  LDG.E R6, desc[UR12][R6.64] ;  /* 0x0000000c06067981 */ /* 0x000ea2000c1e1900 */
[----:B------:R-:W-:Y:S01]  /*0bc0*/  IADD3 R0, PT, PT, R0, 0x1, RZ ;  /* 0x0000000100007810 */ /* 0x000fe20007ffe0ff */
[C---:B-1-3--:R-:W-:Y:S01]  /*0bd0*/  IMAD.WIDE R2, R15.reuse, 0x4, R8 ;  /* 0x000000040f027825 */ /* 0x04afe200078e0208 */
[----:B------:R-:W-:Y:S02]  /*0be0*/  IADD3 R15, PT, PT, R15, 0x1, RZ ;  /* 0x000000010f0f7810 */ /* 0x000fe40007ffe0ff */
[----:B------:R-:W-:Y:S01]  /*0bf0*/  ISETP.NE.AND P0, PT, R0, RZ, PT ;  /* 0x000000ff0000720c */ /* 0x000fe20003f05270 */
[----:B--2---:R-:W-:-:S05]  /*0c00*/  FADD R17, R6, R5 ;  /* 0x0000000506117221 */ /* 0x004fca0000000000 */
[----:B------:R3:W-:Y:S07]  /*0c10*/  STG.E desc[UR12][R2.64], R17 ;  /* 0x0000001102007986 */ /* 0x0007ee000c10190c */
[----:B------:R-:W-:Y:S05]  /*0c20*/  @P0 BRA `(.L_x_4) ;  /* 0xfffffffc00d40947 */ /* 0x000fea000383ffff */
[----:B------:R-:W-:Y:S05]  /*0c30*/  EXIT ;  /* 0x000000000000794d */ /* 0x000fea0003800000 */
.L_x_5:
[----:B------:R-:W-:-:S00]  /*0c40*/  BRA `(.L_x_5) ;  /* 0xfffffffc00fc7947 */ /* 0x000fc0000383ffff */
[----:B------:R-:W-:-:S00]  /*0c50*/  NOP ;  /* 0x0000000000007918 */ /* 0x000fc00000000000 */
        /* <DEDUP_REMOVED lines=10> */
.L_x_6:


//--------------------- .nv.shared.reserved.0     --------------------------
	.section	.nv.shared.reserved.0,"aw",@nobits
	.weak		__nv_reservedSMEM_offset_0_alias
	.size		__nv_reservedSMEM_offset_0_alias, 0, 64
	.other		__nv_reservedSMEM_offset_0_alias,@"STO_CUDA_RESERVED_SHARED STV_DEFAULT"
__nv_reservedSMEM_offset_0_alias:
	.zero		0
	.zero		64


//--------------------- .nv.constant0._Z10matrixAdd2PfS_S_ii --------------------------
	.section	.nv.constant0._Z10matrixAdd2PfS_S_ii,"a",@progbits
	.sectionflags	@""
	.align	4
.nv.constant0._Z10matrixAdd2PfS_S_ii:
	.zero		928


//--------------------- SYMBOLS --------------------------

	.type		.nv.reservedSmem.offset0,@object
	.size		.nv.reservedSmem.offset0,0x4
